//
// Generated by NVIDIA NVVM Compiler
//
// Compiler Build ID: CL-36424714
// Cuda compilation tools, release 13.0, V13.0.88
// Based on NVVM 20.0.0
//

.version 9.0
.target sm_100
.address_size 64

	// .globl	_Z13short_circuitv
.global .align 1 .b8 out[512];

.visible .entry _Z13short_circuitv()
{
	.reg .pred 	%p<11>;
	.reg .b16 	%rs<6>;
	.reg .b32 	%r<7>;
	.reg .b64 	%rd<7>;

	mov.u32 	%r1, %tid.x;
	cvt.u16.u32 	%rs2, %r1;
	shr.u16 	%rs3, %rs2, 3;
	and.b16  	%rs1, %rs3, 1;
	and.b32  	%r2, %r1, 1;
	setp.eq.b32 	%p1, %r2, 1;
	not.pred 	%p2, %p1;
	@%p2 bra 	$L__BB0_2;
	and.b32  	%r3, %r1, 6;
	setp.ne.s32 	%p3, %r3, 0;
	setp.ne.s16 	%p4, %rs1, 0;
	or.pred  	%p5, %p3, %p4;
	@%p5 bra 	$L__BB0_4;
	bra.uni 	$L__BB0_3;
$L__BB0_2:
	setp.ne.s16 	%p6, %rs1, 0;
	@%p6 bra 	$L__BB0_4;
$L__BB0_3:
	and.b32  	%r4, %r1, 48;
	setp.ne.s32 	%p7, %r4, 48;
	@%p7 bra 	$L__BB0_6;
$L__BB0_4:
	and.b32  	%r5, %r1, 64;
	setp.eq.s32 	%p8, %r5, 0;
	and.b32  	%r6, %r1, 384;
	setp.ne.s32 	%p9, %r6, 384;
	and.pred  	%p10, %p8, %p9;
	@%p10 bra 	$L__BB0_6;
	cvt.u64.u32 	%rd4, %r1;
	mov.u64 	%rd5, out;
	add.s64 	%rd6, %rd5, %rd4;
	mov.b16 	%rs5, 1;
	st.global.u8 	[%rd6], %rs5;
	bra.uni 	$L__BB0_7;
$L__BB0_6:
	cvt.u64.u32 	%rd1, %r1;
	mov.u64 	%rd2, out;
	add.s64 	%rd3, %rd2, %rd1;
	mov.b16 	%rs4, 0;
	st.global.u8 	[%rd3], %rs4;
$L__BB0_7:
	ret;

}


// ===== COMPILED SASS (sm_100) =====

	.target	sm_100

	.elftype	@"ET_EXEC"


//--------------------- .note.nv.tkinfo           --------------------------
	.section	.note.nv.tkinfo,"",@"SHT_NOTE"
	.sectionflags	@"SHF_NOTE_NV_TKINFO"
	.tkinfo
        /*0018*/ 	.word	0x00000002
        /*0030*/ 	.string	""
        /*0030*/ 	.string	"ptxas"
        /*0030*/ 	.string	"Cuda compilation tools, release 13.0, V13.0.88"
        /*0030*/ 	.string	"Build cuda_13.0.r13.0/compiler.36424714_0"
        /*0030*/ 	.string	"-arch sm_100 -m 64 "



//--------------------- .note.nv.cuinfo           --------------------------
	.section	.note.nv.cuinfo,"",@"SHT_NOTE"
	.sectionflags	@"SHF_NOTE_NV_CUINFO"
        /*0018*/ 	.short	0x0002
        /*001a*/ 	.short	0x0064
        /*001c*/ 	.short	0x0082
	.zero		2


//--------------------- .nv.info                  --------------------------
	.section	.nv.info,"",@"SHT_CUDA_INFO"
	.align	4


	//----- nvinfo : EIATTR_REGCOUNT
	.align		4
        /*0000*/ 	.byte	0x04, 0x2f
        /*0002*/ 	.short	(.L_2 - .L_1)
	.align		4
.L_1:
        /*0004*/ 	.word	index@(_Z13short_circuitv)
        /*0008*/ 	.word	0x00000008


	//----- nvinfo : EIATTR_FRAME_SIZE
	.align		4
.L_2:
        /*000c*/ 	.byte	0x04, 0x11
        /*000e*/ 	.short	(.L_4 - .L_3)
	.align		4
.L_3:
        /*0010*/ 	.word	index@(_Z13short_circuitv)
        /*0014*/ 	.word	0x00000000


	//----- nvinfo : EIATTR_MIN_STACK_SIZE
	.align		4
.L_4:
        /*0018*/ 	.byte	0x04, 0x12
        /*001a*/ 	.short	(.L_6 - .L_5)
	.align		4
.L_5:
        /*001c*/ 	.word	index@(_Z13short_circuitv)
        /*0020*/ 	.word	0x00000000
.L_6:


//--------------------- .nv.compat                --------------------------
	.section	.nv.compat,"",@"SHT_CUDA_COMPAT_INFO"
	.align	4
        /*0000*/ 	.byte	0x02, 0x09, 0x00, 0x00, 0x02, 0x02, 0x01, 0x00, 0x02, 0x05, 0x05, 0x00, 0x03, 0x07, 0x01, 0x01
        /*0010*/ 	.byte	0x02, 0x03, 0x00, 0x00, 0x02, 0x06, 0x01, 0x00, 0x04, 0x0b, 0x08, 0x00, 0x09, 0x00, 0x00, 0x00
        /*0020*/ 	.byte	0x00, 0x00, 0x00, 0x00


//--------------------- .nv.info._Z13short_circuitv --------------------------
	.section	.nv.info._Z13short_circuitv,"",@"SHT_CUDA_INFO"
	.sectionflags	@""
	.align	4


	//----- nvinfo : EIATTR_CUDA_API_VERSION
	.align		4
        /*0000*/ 	.byte	0x04, 0x37
        /*0002*/ 	.short	(.L_8 - .L_7)
.L_7:
        /*0004*/ 	.word	0x00000082


	//----- nvinfo : EIATTR_SPARSE_MMA_MASK
	.align		4
.L_8:
        /*0008*/ 	.byte	0x03, 0x50
        /*000a*/ 	.short	0x0000


	//----- nvinfo : EIATTR_MAXREG_COUNT
	.align		4
        /*000c*/ 	.byte	0x03, 0x1b
        /*000e*/ 	.short	0x00ff


	//----- nvinfo : EIATTR_MERCURY_ISA_VERSION
	.align		4
        /*0010*/ 	.byte	0x03, 0x5f
        /*0012*/ 	.short	0x0101


	//----- nvinfo : EIATTR_VRC_CTA_INIT_COUNT
	.align		4
        /*0014*/ 	.byte	0x02, 0x4a
	.zero		1
	.zero		1


	//----- nvinfo : EIATTR_EXIT_INSTR_OFFSETS
	.align		4
        /*0018*/ 	.byte	0x04, 0x1c
        /*001a*/ 	.short	(.L_10 - .L_9)


	//   ....[0]....
.L_9:
        /*001c*/ 	.word	0x000001e0


	//   ....[1]....
        /*0020*/ 	.word	0x00000250


	//----- nvinfo : EIATTR_CRS_STACK_SIZE
	.align		4
.L_10:
        /*0024*/ 	.byte	0x04, 0x1e
        /*0026*/ 	.short	(.L_12 - .L_11)
.L_11:
        /*0028*/ 	.word	0x00000000


	//----- nvinfo : EIATTR_SW_WAR
	.align		4
.L_12:
        /*002c*/ 	.byte	0x04, 0x36
        /*002e*/ 	.short	(.L_14 - .L_13)
.L_13:
        /*0030*/ 	.word	0x00000008
.L_14:


//--------------------- .nv.callgraph             --------------------------
	.section	.nv.callgraph,"",@"SHT_CUDA_CALLGRAPH"
	.align	4
	.sectionentsize	8
	.align		4
        /*0000*/ 	.word	0x00000000
	.align		4
        /*0004*/ 	.word	0xffffffff
	.align		4
        /*0008*/ 	.word	0x00000000
	.align		4
        /*000c*/ 	.word	0xfffffffe
	.align		4
        /*0010*/ 	.word	0x00000000
	.align		4
        /*0014*/ 	.word	0xfffffffd
	.align		4
        /*0018*/ 	.word	0x00000000
	.align		4
        /*001c*/ 	.word	0xfffffffc


//--------------------- .nv.constant4             --------------------------
	.section	.nv.constant4,"a",@progbits
	.align	8
	.align		8
.nv.constant4:
        /*0000*/ 	.dword	out


//--------------------- .text._Z13short_circuitv  --------------------------
	.section	.text._Z13short_circuitv,"ax",@progbits
	.align	128
        .global         _Z13short_circuitv
        .type           _Z13short_circuitv,@function
        .size           _Z13short_circuitv,(.L_x_7 - _Z13short_circuitv)
        .other          _Z13short_circuitv,@"STO_CUDA_ENTRY STV_DEFAULT"
_Z13short_circuitv:
.text._Z13short_circuitv:
[----:B------:R-:W-:Y:S01]  /*0000*/  LDC R1, c[0x0][0x37c] ;  /* 0x0000df00ff017b82 */ /* 0x000fe20000000800 */
[----:B------:R-:W0:Y:S01]  /*0010*/  S2R R5, SR_TID.X ;  /* 0x0000000000057919 */ /* 0x000e220000002100 */
[----:B------:R-:W-:Y:S01]  /*0020*/  BSSY.RECONVERGENT B0, `(.L_x_0) ;  /* 0x000001d000007945 */ /* 0x000fe20003800200 */
[----:B------:R-:W1:Y:S03]  /*0030*/  LDCU.64 UR4, c[0x0][0x358] ;  /* 0x00006b00ff0477ac */ /* 0x000e660008000a00 */
[----:B------:R-:W-:Y:S01]  /*0040*/  BSSY.RELIABLE B1, `(.L_x_1) ;  /* 0x0000011000017945 */ /* 0x000fe20003800100 */
[C---:B0-----:R-:W-:Y:S02]  /*0050*/  LOP3.LUT R2, R5.reuse, 0x1, RZ, 0xc0, !PT ;  /* 0x0000000105027812 */ /* 0x041fe400078ec0ff */
[----:B------:R-:W-:Y:S02]  /*0060*/  LOP3.LUT R0, R5, 0xffff, RZ, 0xc0, !PT ;  /* 0x0000ffff05007812 */ /* 0x000fe400078ec0ff */
[----:B------:R-:W-:-:S02]  /*0070*/  ISETP.NE.U32.AND P0, PT, R2, 0x1, PT ;  /* 0x000000010200780c */ /* 0x000fc40003f05070 */
[----:B------:R-:W-:-:S04]  /*0080*/  SHF.R.U32.HI R0, RZ, 0x3, R0 ;  /* 0x00000003ff007819 */ /* 0x000fc80000011600 */
[----:B------:R-:W-:-:S07]  /*0090*/  LOP3.LUT R0, R0, 0x1, RZ, 0xc0, !PT ;  /* 0x0000000100007812 */ /* 0x000fce00078ec0ff */
[----:B-1----:R-:W-:Y:S05]  /*00a0*/  @P0 BRA `(.L_x_2) ;  /* 0x0000000000100947 */ /* 0x002fea0003800000 */
[----:B------:R-:W-:-:S04]  /*00b0*/  LOP3.LUT P0, RZ, R5, 0x6, RZ, 0xc0, !PT ;  /* 0x0000000605ff7812 */ /* 0x000fc8000780c0ff */
[----:B------:R-:W-:-:S13]  /*00c0*/  ISETP.NE.OR P0, PT, R0, RZ, P0 ;  /* 0x000000ff0000720c */ /* 0x000fda0000705670 */
[----:B------:R-:W-:Y:S05]  /*00d0*/  @P0 BRA `(.L_x_3) ;  /* 0x00000000001c0947 */ /* 0x000fea0003800000 */
[----:B------:R-:W-:Y:S05]  /*00e0*/  BRA `(.L_x_4) ;  /* 0x0000000000087947 */ /* 0x000fea0003800000 */
.L_x_2:
[----:B------:R-:W-:-:S13]  /*00f0*/  ISETP.NE.AND P0, PT, R0, RZ, PT ;  /* 0x000000ff0000720c */ /* 0x000fda0003f05270 */
[----:B------:R-:W-:Y:S05]  /*0100*/  @P0 BRA `(.L_x_3) ;  /* 0x0000000000100947 */ /* 0x000fea0003800000 */
.L_x_4:
[----:B------:R-:W-:-:S04]  /*0110*/  LOP3.LUT R0, R5, 0x30, RZ, 0xc0, !PT ;  /* 0x0000003005007812 */ /* 0x000fc800078ec0ff */
[----:B------:R-:W-:-:S13]  /*0120*/  ISETP.NE.AND P0, PT, R0, 0x30, PT ;  /* 0x000000300000780c */ /* 0x000fda0003f05270 */
[----:B------:R-:W-:Y:S05]  /*0130*/  @P0 BREAK.RELIABLE B1 ;  /* 0x0000000000010942 */ /* 0x000fea0003800100 */
[----:B------:R-:W-:Y:S05]  /*0140*/  @P0 BRA `(.L_x_5) ;  /* 0x0000000000280947 */ /* 0x000fea0003800000 */
.L_x_3:
[----:B------:R-:W-:Y:S05]  /*0150*/  BSYNC.RELIABLE B1 ;  /* 0x0000000000017941 */ /* 0x000fea0003800100 */
.L_x_1:
[C---:B------:R-:W-:Y:S02]  /*0160*/  LOP3.LUT P0, RZ, R5.reuse, 0x40, RZ, 0xc0, !PT ;  /* 0x0000004005ff7812 */ /* 0x040fe4000780c0ff */
[----:B------:R-:W-:-:S04]  /*0170*/  LOP3.LUT R0, R5, 0x180, RZ, 0xc0, !PT ;  /* 0x0000018005007812 */ /* 0x000fc800078ec0ff */
[----:B------:R-:W-:Y:S01]  /*0180*/  ISETP.NE.AND P0, PT, R0, 0x180, !P0 ;  /* 0x000001800000780c */ /* 0x000fe20004705270 */
[----:B------:R-:W-:-:S12]  /*0190*/  IMAD.MOV.U32 R0, RZ, RZ, 0x1 ;  /* 0x00000001ff007424 */ /* 0x000fd800078e00ff */
[----:B------:R-:W0:Y:S02]  /*01a0*/  @!P0 LDC.64 R2, c[0x4][RZ] ;  /* 0x01000000ff028b82 */ /* 0x000e240000000a00 */
[----:B0-----:R-:W-:-:S05]  /*01b0*/  @!P0 IADD3 R2, P1, PT, R5, R2, RZ ;  /* 0x0000000205028210 */ /* 0x001fca0007f3e0ff */
[----:B------:R-:W-:-:S05]  /*01c0*/  @!P0 IMAD.X R3, RZ, RZ, R3, P1 ;  /* 0x000000ffff038224 */ /* 0x000fca00008e0603 */
[----:B------:R0:W-:Y:S01]  /*01d0*/  @!P0 STG.E.U8 desc[UR4][R2.64], R0 ;  /* 0x0000000002008986 */ /* 0x0001e2000c101104 */
[----:B------:R-:W-:Y:S05]  /*01e0*/  @!P0 EXIT ;  /* 0x000000000000894d */ /* 0x000fea0003800000 */
.L_x_5:
[----:B------:R-:W-:Y:S05]  /*01f0*/  BSYNC.RECONVERGENT B0 ;  /* 0x0000000000007941 */ /* 0x000fea0003800200 */
.L_x_0:
[----:B------:R-:W-:Y:S05]  /*0200*/  WARPSYNC.ALL ;  /* 0x0000000000007948 */ /* 0x000fea0003800000 */
[----:B------:R-:W0:Y:S02]  /*0210*/  LDCU.64 UR6, c[0x4][URZ] ;  /* 0x01000000ff0677ac */ /* 0x000e240008000a00 */
[----:B0-----:R-:W-:-:S05]  /*0220*/  IADD3 R2, P0, PT, R5, UR6, RZ ;  /* 0x0000000605027c10 */ /* 0x001fca000ff1e0ff */
[----:B------:R-:W-:-:S05]  /*0230*/  IMAD.X R3, RZ, RZ, UR7, P0 ;  /* 0x00000007ff037e24 */ /* 0x000fca00080e06ff */
[----:B------:R-:W-:Y:S01]  /*0240*/  STG.E.U8 desc[UR4][R2.64], RZ ;  /* 0x000000ff02007986 */ /* 0x000fe2000c101104 */
[----:B------:R-:W-:Y:S05]  /*0250*/  EXIT ;  /* 0x000000000000794d */ /* 0x000fea0003800000 */
.L_x_6:
[----:B------:R-:W-:-:S00]  /*0260*/  BRA `(.L_x_6) ;  /* 0xfffffffc00fc7947 */ /* 0x000fc0000383ffff */
[----:B------:R-:W-:-:S00]  /*0270*/  NOP ;  /* 0x0000000000007918 */ /* 0x000fc00000000000 */
        /* <DEDUP_REMOVED lines=8> */
.L_x_7:


//--------------------- .nv.shared.reserved.0     --------------------------
	.section	.nv.shared.reserved.0,"aw",@nobits
	.weak		__nv_reservedSMEM_offset_0_alias
	.size		__nv_reservedSMEM_offset_0_alias, 0, 64
	.other		__nv_reservedSMEM_offset_0_alias,@"STO_CUDA_RESERVED_SHARED STV_DEFAULT"
__nv_reservedSMEM_offset_0_alias:
	.zero		0
	.zero		64


//--------------------- .nv.global                --------------------------
	.section	.nv.global,"aw",@nobits
.nv.global:
	.type		out,@object
	.size		out,(.L_0 - out)
out:
	.zero		512
.L_0:


//--------------------- .nv.constant0._Z13short_circuitv --------------------------
	.section	.nv.constant0._Z13short_circuitv,"a",@progbits
	.sectionflags	@""
	.align	4
.nv.constant0._Z13short_circuitv:
	.zero		896


//--------------------- SYMBOLS --------------------------

	.type		.nv.reservedSmem.offset0,@object
	.size		.nv.reservedSmem.offset0,0x4
